//
// Generated by NVIDIA NVVM Compiler
//
// Compiler Build ID: CL-36424714
// Cuda compilation tools, release 13.0, V13.0.88
// Based on NVVM 20.0.0
//

.version 9.0
.target sm_100
.address_size 64

	// .globl	_Z14matrixDivisioniPiS_S_

.visible .entry _Z14matrixDivisioniPiS_S_(
	.param .u32 _Z14matrixDivisioniPiS_S__param_0,
	.param .u64 .ptr .align 1 _Z14matrixDivisioniPiS_S__param_1,
	.param .u64 .ptr .align 1 _Z14matrixDivisioniPiS_S__param_2,
	.param .u64 .ptr .align 1 _Z14matrixDivisioniPiS_S__param_3
)
{
	.reg .pred 	%p<25>;
	.reg .b32 	%r<91>;
	.reg .b64 	%rd<54>;

	ld.param.u32 	%r18, [_Z14matrixDivisioniPiS_S__param_0];
	ld.param.u64 	%rd12, [_Z14matrixDivisioniPiS_S__param_1];
	ld.param.u64 	%rd11, [_Z14matrixDivisioniPiS_S__param_2];
	ld.param.u64 	%rd13, [_Z14matrixDivisioniPiS_S__param_3];
	cvta.to.global.u64 	%rd1, %rd13;
	cvta.to.global.u64 	%rd2, %rd12;
	mov.u32 	%r19, %ctaid.x;
	mov.u32 	%r20, %ntid.x;
	mov.u32 	%r21, %tid.x;
	mad.lo.s32 	%r1, %r19, %r20, %r21;
	mul.lo.s32 	%r2, %r1, %r18;
	setp.lt.s32 	%p1, %r18, 1;
	@%p1 bra 	$L__BB0_57;
	cvta.to.global.u64 	%rd14, %rd11;
	add.s32 	%r23, %r2, %r1;
	mul.wide.s32 	%rd15, %r23, 4;
	add.s64 	%rd3, %rd1, %rd15;
	add.s64 	%rd4, %rd2, %rd15;
	mul.wide.s32 	%rd16, %r1, 4;
	add.s64 	%rd5, %rd14, %rd16;
	and.b32  	%r3, %r18, 7;
	setp.lt.u32 	%p2, %r18, 8;
	mov.b32 	%r89, 0;
	@%p2 bra 	$L__BB0_28;
	and.b32  	%r89, %r18, 2147483640;
	neg.s32 	%r85, %r1;
	mul.wide.s32 	%rd53, %r2, 4;
	mov.b32 	%r87, 0;
	mov.u32 	%r86, %r2;
$L__BB0_3:
	.pragma "nounroll";
	setp.eq.s32 	%p3, %r85, 0;
	@%p3 bra 	$L__BB0_5;
	mul.wide.s32 	%rd17, %r86, 4;
	add.s64 	%rd18, %rd2, %rd17;
	ld.global.u32 	%r25, [%rd18];
	add.s64 	%rd19, %rd1, %rd17;
	st.global.u32 	[%rd19], %r25;
	bra.uni 	$L__BB0_6;
$L__BB0_5:
	mov.b32 	%r26, 0;
	st.global.u32 	[%rd3], %r26;
$L__BB0_6:
	ld.global.u32 	%r27, [%rd4];
	st.global.u32 	[%rd5], %r27;
	add.s32 	%r28, %r87, 1;
	setp.eq.s32 	%p4, %r28, %r1;
	@%p4 bra 	$L__BB0_8;
	add.s64 	%rd20, %rd2, %rd53;
	ld.global.u32 	%r29, [%rd20+4];
	add.s64 	%rd21, %rd1, %rd53;
	st.global.u32 	[%rd21+4], %r29;
	bra.uni 	$L__BB0_9;
$L__BB0_8:
	mov.b32 	%r30, 0;
	st.global.u32 	[%rd3], %r30;
$L__BB0_9:
	ld.global.u32 	%r31, [%rd4];
	st.global.u32 	[%rd5], %r31;
	add.s32 	%r32, %r87, 2;
	setp.eq.s32 	%p5, %r32, %r1;
	@%p5 bra 	$L__BB0_11;
	add.s64 	%rd22, %rd2, %rd53;
	ld.global.u32 	%r33, [%rd22+8];
	add.s64 	%rd23, %rd1, %rd53;
	st.global.u32 	[%rd23+8], %r33;
	bra.uni 	$L__BB0_12;
$L__BB0_11:
	mov.b32 	%r34, 0;
	st.global.u32 	[%rd3], %r34;
$L__BB0_12:
	ld.global.u32 	%r35, [%rd4];
	st.global.u32 	[%rd5], %r35;
	add.s32 	%r36, %r87, 3;
	setp.eq.s32 	%p6, %r36, %r1;
	@%p6 bra 	$L__BB0_14;
	add.s64 	%rd24, %rd2, %rd53;
	ld.global.u32 	%r37, [%rd24+12];
	add.s64 	%rd25, %rd1, %rd53;
	st.global.u32 	[%rd25+12], %r37;
	bra.uni 	$L__BB0_15;
$L__BB0_14:
	mov.b32 	%r38, 0;
	st.global.u32 	[%rd3], %r38;
$L__BB0_15:
	ld.global.u32 	%r39, [%rd4];
	st.global.u32 	[%rd5], %r39;
	add.s32 	%r40, %r87, 4;
	setp.eq.s32 	%p7, %r40, %r1;
	@%p7 bra 	$L__BB0_17;
	add.s64 	%rd26, %rd2, %rd53;
	ld.global.u32 	%r41, [%rd26+16];
	add.s64 	%rd27, %rd1, %rd53;
	st.global.u32 	[%rd27+16], %r41;
	bra.uni 	$L__BB0_18;
$L__BB0_17:
	mov.b32 	%r42, 0;
	st.global.u32 	[%rd3], %r42;
$L__BB0_18:
	ld.global.u32 	%r43, [%rd4];
	st.global.u32 	[%rd5], %r43;
	add.s32 	%r44, %r87, 5;
	setp.eq.s32 	%p8, %r44, %r1;
	@%p8 bra 	$L__BB0_20;
	add.s64 	%rd28, %rd2, %rd53;
	ld.global.u32 	%r45, [%rd28+20];
	add.s64 	%rd29, %rd1, %rd53;
	st.global.u32 	[%rd29+20], %r45;
	bra.uni 	$L__BB0_21;
$L__BB0_20:
	mov.b32 	%r46, 0;
	st.global.u32 	[%rd3], %r46;
$L__BB0_21:
	ld.global.u32 	%r47, [%rd4];
	st.global.u32 	[%rd5], %r47;
	add.s32 	%r48, %r87, 6;
	setp.eq.s32 	%p9, %r48, %r1;
	@%p9 bra 	$L__BB0_23;
	add.s64 	%rd30, %rd2, %rd53;
	ld.global.u32 	%r49, [%rd30+24];
	add.s64 	%rd31, %rd1, %rd53;
	st.global.u32 	[%rd31+24], %r49;
	bra.uni 	$L__BB0_24;
$L__BB0_23:
	mov.b32 	%r50, 0;
	st.global.u32 	[%rd3], %r50;
$L__BB0_24:
	ld.global.u32 	%r51, [%rd4];
	st.global.u32 	[%rd5], %r51;
	add.s32 	%r52, %r87, 7;
	setp.eq.s32 	%p10, %r52, %r1;
	@%p10 bra 	$L__BB0_26;
	add.s64 	%rd32, %rd2, %rd53;
	ld.global.u32 	%r53, [%rd32+28];
	add.s64 	%rd33, %rd1, %rd53;
	st.global.u32 	[%rd33+28], %r53;
	bra.uni 	$L__BB0_27;
$L__BB0_26:
	mov.b32 	%r54, 0;
	st.global.u32 	[%rd3], %r54;
$L__BB0_27:
	ld.global.u32 	%r55, [%rd4];
	st.global.u32 	[%rd5], %r55;
	add.s32 	%r87, %r87, 8;
	add.s32 	%r86, %r86, 8;
	add.s32 	%r85, %r85, 8;
	add.s64 	%rd53, %rd53, 32;
	setp.ne.s32 	%p11, %r87, %r89;
	@%p11 bra 	$L__BB0_3;
$L__BB0_28:
	setp.eq.s32 	%p12, %r3, 0;
	@%p12 bra 	$L__BB0_57;
	and.b32  	%r13, %r18, 3;
	setp.lt.u32 	%p13, %r3, 4;
	@%p13 bra 	$L__BB0_43;
	setp.eq.s32 	%p14, %r89, %r1;
	@%p14 bra 	$L__BB0_32;
	add.s32 	%r56, %r89, %r2;
	mul.wide.s32 	%rd34, %r56, 4;
	add.s64 	%rd35, %rd2, %rd34;
	ld.global.u32 	%r57, [%rd35];
	add.s64 	%rd36, %rd1, %rd34;
	st.global.u32 	[%rd36], %r57;
	bra.uni 	$L__BB0_33;
$L__BB0_32:
	mov.b32 	%r58, 0;
	st.global.u32 	[%rd3], %r58;
$L__BB0_33:
	ld.global.u32 	%r59, [%rd4];
	st.global.u32 	[%rd5], %r59;
	add.s32 	%r60, %r89, 1;
	setp.eq.s32 	%p15, %r60, %r1;
	cvt.s64.s32 	%rd37, %r2;
	cvt.u64.u32 	%rd38, %r89;
	add.s64 	%rd39, %rd38, %rd37;
	shl.b64 	%rd40, %rd39, 2;
	add.s64 	%rd9, %rd1, %rd40;
	add.s64 	%rd10, %rd2, %rd40;
	@%p15 bra 	$L__BB0_35;
	ld.global.u32 	%r61, [%rd10+4];
	st.global.u32 	[%rd9+4], %r61;
	bra.uni 	$L__BB0_36;
$L__BB0_35:
	mov.b32 	%r62, 0;
	st.global.u32 	[%rd3], %r62;
$L__BB0_36:
	ld.global.u32 	%r63, [%rd4];
	st.global.u32 	[%rd5], %r63;
	add.s32 	%r64, %r89, 2;
	setp.eq.s32 	%p16, %r64, %r1;
	@%p16 bra 	$L__BB0_38;
	ld.global.u32 	%r65, [%rd10+8];
	st.global.u32 	[%rd9+8], %r65;
	bra.uni 	$L__BB0_39;
$L__BB0_38:
	mov.b32 	%r66, 0;
	st.global.u32 	[%rd3], %r66;
$L__BB0_39:
	ld.global.u32 	%r67, [%rd4];
	st.global.u32 	[%rd5], %r67;
	add.s32 	%r68, %r89, 3;
	setp.eq.s32 	%p17, %r68, %r1;
	@%p17 bra 	$L__BB0_41;
	ld.global.u32 	%r69, [%rd10+12];
	st.global.u32 	[%rd9+12], %r69;
	bra.uni 	$L__BB0_42;
$L__BB0_41:
	mov.b32 	%r70, 0;
	st.global.u32 	[%rd3], %r70;
$L__BB0_42:
	ld.global.u32 	%r71, [%rd4];
	st.global.u32 	[%rd5], %r71;
	add.s32 	%r89, %r89, 4;
$L__BB0_43:
	setp.eq.s32 	%p18, %r13, 0;
	@%p18 bra 	$L__BB0_57;
	setp.eq.s32 	%p19, %r13, 1;
	@%p19 bra 	$L__BB0_52;
	setp.eq.s32 	%p20, %r89, %r1;
	@%p20 bra 	$L__BB0_47;
	add.s32 	%r72, %r89, %r2;
	mul.wide.s32 	%rd41, %r72, 4;
	add.s64 	%rd42, %rd2, %rd41;
	ld.global.u32 	%r73, [%rd42];
	add.s64 	%rd43, %rd1, %rd41;
	st.global.u32 	[%rd43], %r73;
	bra.uni 	$L__BB0_48;
$L__BB0_47:
	mov.b32 	%r74, 0;
	st.global.u32 	[%rd3], %r74;
$L__BB0_48:
	ld.global.u32 	%r75, [%rd4];
	st.global.u32 	[%rd5], %r75;
	add.s32 	%r76, %r89, 1;
	setp.eq.s32 	%p21, %r76, %r1;
	@%p21 bra 	$L__BB0_50;
	cvt.s64.s32 	%rd44, %r2;
	cvt.s64.s32 	%rd45, %r89;
	add.s64 	%rd46, %rd45, %rd44;
	shl.b64 	%rd47, %rd46, 2;
	add.s64 	%rd48, %rd2, %rd47;
	ld.global.u32 	%r77, [%rd48+4];
	add.s64 	%rd49, %rd1, %rd47;
	st.global.u32 	[%rd49+4], %r77;
	bra.uni 	$L__BB0_51;
$L__BB0_50:
	mov.b32 	%r78, 0;
	st.global.u32 	[%rd3], %r78;
$L__BB0_51:
	ld.global.u32 	%r79, [%rd4];
	st.global.u32 	[%rd5], %r79;
	add.s32 	%r89, %r89, 2;
$L__BB0_52:
	and.b32  	%r80, %r18, 1;
	setp.eq.b32 	%p22, %r80, 1;
	not.pred 	%p23, %p22;
	@%p23 bra 	$L__BB0_57;
	setp.eq.s32 	%p24, %r89, %r1;
	@%p24 bra 	$L__BB0_55;
	add.s32 	%r81, %r89, %r2;
	mul.wide.s32 	%rd50, %r81, 4;
	add.s64 	%rd51, %rd2, %rd50;
	ld.global.u32 	%r82, [%rd51];
	add.s64 	%rd52, %rd1, %rd50;
	st.global.u32 	[%rd52], %r82;
	bra.uni 	$L__BB0_56;
$L__BB0_55:
	mov.b32 	%r83, 0;
	st.global.u32 	[%rd3], %r83;
$L__BB0_56:
	ld.global.u32 	%r84, [%rd4];
	st.global.u32 	[%rd5], %r84;
$L__BB0_57:
	ret;

}


// ===== COMPILED SASS (sm_100) =====

	.target	sm_100

	.elftype	@"ET_EXEC"


//--------------------- .note.nv.tkinfo           --------------------------
	.section	.note.nv.tkinfo,"",@"SHT_NOTE"
	.sectionflags	@"SHF_NOTE_NV_TKINFO"
	.tkinfo
        /*0018*/ 	.word	0x00000002
        /*0030*/ 	.string	""
        /*0030*/ 	.string	"ptxas"
        /*0030*/ 	.string	"Cuda compilation tools, release 13.0, V13.0.88"
        /*0030*/ 	.string	"Build cuda_13.0.r13.0/compiler.36424714_0"
        /*0030*/ 	.string	"-arch sm_100 -m 64 "



//--------------------- .note.nv.cuinfo           --------------------------
	.section	.note.nv.cuinfo,"",@"SHT_NOTE"
	.sectionflags	@"SHF_NOTE_NV_CUINFO"
        /*0018*/ 	.short	0x0002
        /*001a*/ 	.short	0x0064
        /*001c*/ 	.short	0x0082
	.zero		2


//--------------------- .nv.info                  --------------------------
	.section	.nv.info,"",@"SHT_CUDA_INFO"
	.align	4


	//----- nvinfo : EIATTR_REGCOUNT
	.align		4
        /*0000*/ 	.byte	0x04, 0x2f
        /*0002*/ 	.short	(.L_1 - .L_0)
	.align		4
.L_0:
        /*0004*/ 	.word	index@(_Z14matrixDivisioniPiS_S_)
        /*0008*/ 	.word	0x0000001c


	//----- nvinfo : EIATTR_FRAME_SIZE
	.align		4
.L_1:
        /*000c*/ 	.byte	0x04, 0x11
        /*000e*/ 	.short	(.L_3 - .L_2)
	.align		4
.L_2:
        /*0010*/ 	.word	index@(_Z14matrixDivisioniPiS_S_)
        /*0014*/ 	.word	0x00000000


	//----- nvinfo : EIATTR_MIN_STACK_SIZE
	.align		4
.L_3:
        /*0018*/ 	.byte	0x04, 0x12
        /*001a*/ 	.short	(.L_5 - .L_4)
	.align		4
.L_4:
        /*001c*/ 	.word	index@(_Z14matrixDivisioniPiS_S_)
        /*0020*/ 	.word	0x00000000
.L_5:


//--------------------- .nv.compat                --------------------------
	.section	.nv.compat,"",@"SHT_CUDA_COMPAT_INFO"
	.align	4
        /*0000*/ 	.byte	0x02, 0x09, 0x00, 0x00, 0x02, 0x02, 0x01, 0x00, 0x02, 0x05, 0x05, 0x00, 0x03, 0x07, 0x01, 0x01
        /*0010*/ 	.byte	0x02, 0x03, 0x00, 0x00, 0x02, 0x06, 0x01, 0x00, 0x04, 0x0b, 0x08, 0x00, 0x09, 0x00, 0x00, 0x00
        /*0020*/ 	.byte	0x00, 0x00, 0x00, 0x00


//--------------------- .nv.info._Z14matrixDivisioniPiS_S_ --------------------------
	.section	.nv.info._Z14matrixDivisioniPiS_S_,"",@"SHT_CUDA_INFO"
	.sectionflags	@""
	.align	4


	//----- nvinfo : EIATTR_CUDA_API_VERSION
	.align		4
        /*0000*/ 	.byte	0x04, 0x37
        /*0002*/ 	.short	(.L_7 - .L_6)
.L_6:
        /*0004*/ 	.word	0x00000082


	//----- nvinfo : EIATTR_KPARAM_INFO
	.align		4
.L_7:
        /*0008*/ 	.byte	0x04, 0x17
        /*000a*/ 	.short	(.L_9 - .L_8)
.L_8:
        /*000c*/ 	.word	0x00000000
        /*0010*/ 	.short	0x0003
        /*0012*/ 	.short	0x0018
        /*0014*/ 	.byte	0x00, 0xf5, 0x21, 0x00


	//----- nvinfo : EIATTR_KPARAM_INFO
	.align		4
.L_9:
        /*0018*/ 	.byte	0x04, 0x17
        /*001a*/ 	.short	(.L_11 - .L_10)
.L_10:
        /*001c*/ 	.word	0x00000000
        /*0020*/ 	.short	0x0002
        /*0022*/ 	.short	0x0010
        /*0024*/ 	.byte	0x00, 0xf5, 0x21, 0x00


	//----- nvinfo : EIATTR_KPARAM_INFO
	.align		4
.L_11:
        /*0028*/ 	.byte	0x04, 0x17
        /*002a*/ 	.short	(.L_13 - .L_12)
.L_12:
        /*002c*/ 	.word	0x00000000
        /*0030*/ 	.short	0x0001
        /*0032*/ 	.short	0x0008
        /*0034*/ 	.byte	0x00, 0xf5, 0x21, 0x00


	//----- nvinfo : EIATTR_KPARAM_INFO
	.align		4
.L_13:
        /*0038*/ 	.byte	0x04, 0x17
        /*003a*/ 	.short	(.L_15 - .L_14)
.L_14:
        /*003c*/ 	.word	0x00000000
        /*0040*/ 	.short	0x0000
        /*0042*/ 	.short	0x0000
        /*0044*/ 	.byte	0x00, 0xf0, 0x11, 0x00


	//----- nvinfo : EIATTR_SPARSE_MMA_MASK
	.align		4
.L_15:
        /*0048*/ 	.byte	0x03, 0x50
        /*004a*/ 	.short	0x0000


	//----- nvinfo : EIATTR_MAXREG_COUNT
	.align		4
        /*004c*/ 	.byte	0x03, 0x1b
        /*004e*/ 	.short	0x00ff


	//----- nvinfo : EIATTR_MERCURY_ISA_VERSION
	.align		4
        /*0050*/ 	.byte	0x03, 0x5f
        /*0052*/ 	.short	0x0101


	//----- nvinfo : EIATTR_VRC_CTA_INIT_COUNT
	.align		4
        /*0054*/ 	.byte	0x02, 0x4a
	.zero		1
	.zero		1


	//----- nvinfo : EIATTR_EXIT_INSTR_OFFSETS
	.align		4
        /*0058*/ 	.byte	0x04, 0x1c
        /*005a*/ 	.short	(.L_17 - .L_16)


	//   ....[0]....
.L_16:
        /*005c*/ 	.word	0x00000060


	//   ....[1]....
        /*0060*/ 	.word	0x00000890


	//   ....[2]....
        /*0064*/ 	.word	0x00000ba0


	//   ....[3]....
        /*0068*/ 	.word	0x00000dd0


	//   ....[4]....
        /*006c*/ 	.word	0x00000ed0


	//----- nvinfo : EIATTR_CRS_STACK_SIZE
	.align		4
.L_17:
        /*0070*/ 	.byte	0x04, 0x1e
        /*0072*/ 	.short	(.L_19 - .L_18)
.L_18:
        /*0074*/ 	.word	0x00000000


	//----- nvinfo : EIATTR_CBANK_PARAM_SIZE
	.align		4
.L_19:
        /*0078*/ 	.byte	0x03, 0x19
        /*007a*/ 	.short	0x0020


	//----- nvinfo : EIATTR_PARAM_CBANK
	.align		4
        /*007c*/ 	.byte	0x04, 0x0a
        /*007e*/ 	.short	(.L_21 - .L_20)
	.align		4
.L_20:
        /*0080*/ 	.word	index@(.nv.constant0._Z14matrixDivisioniPiS_S_)
        /*0084*/ 	.short	0x0380
        /*0086*/ 	.short	0x0020


	//----- nvinfo : EIATTR_SW_WAR
	.align		4
.L_21:
        /*0088*/ 	.byte	0x04, 0x36
        /*008a*/ 	.short	(.L_23 - .L_22)
.L_22:
        /*008c*/ 	.word	0x00000008
.L_23:


//--------------------- .nv.callgraph             --------------------------
	.section	.nv.callgraph,"",@"SHT_CUDA_CALLGRAPH"
	.align	4
	.sectionentsize	8
	.align		4
        /*0000*/ 	.word	0x00000000
	.align		4
        /*0004*/ 	.word	0xffffffff
	.align		4
        /*0008*/ 	.word	0x00000000
	.align		4
        /*000c*/ 	.word	0xfffffffe
	.align		4
        /*0010*/ 	.word	0x00000000
	.align		4
        /*0014*/ 	.word	0xfffffffd
	.align		4
        /*0018*/ 	.word	0x00000000
	.align		4
        /*001c*/ 	.word	0xfffffffc


//--------------------- .text._Z14matrixDivisioniPiS_S_ --------------------------
	.section	.text._Z14matrixDivisioniPiS_S_,"ax",@progbits
	.align	128
        .global         _Z14matrixDivisioniPiS_S_
        .type           _Z14matrixDivisioniPiS_S_,@function
        .size           _Z14matrixDivisioniPiS_S_,(.L_x_8 - _Z14matrixDivisioniPiS_S_)
        .other          _Z14matrixDivisioniPiS_S_,@"STO_CUDA_ENTRY STV_DEFAULT"
_Z14matrixDivisioniPiS_S_:
.text._Z14matrixDivisioniPiS_S_:
[----:B------:R-:W-:Y:S08]  /*0000*/  LDC R1, c[0x0][0x37c] ;  /* 0x0000df00ff017b82 */ /* 0x000ff00000000800 */
[----:B------:R-:W0:Y:S01]  /*0010*/  LDC R15, c[0x0][0x380] ;  /* 0x0000e000ff0f7b82 */ /* 0x000e220000000800 */
[----:B------:R-:W1:Y:S07]  /*0020*/  S2R R9, SR_TID.X ;  /* 0x0000000000097919 */ /* 0x000e6e0000002100 */
[----:B------:R-:W2:Y:S08]  /*0030*/  LDC R0, c[0x0][0x360] ;  /* 0x0000d800ff007b82 */ /* 0x000eb00000000800 */
[----:B------:R-:W3:Y:S01]  /*0040*/  S2UR UR4, SR_CTAID.X ;  /* 0x00000000000479c3 */ /* 0x000ee20000002500 */
[----:B0-----:R-:W-:-:S13]  /*0050*/  ISETP.GE.AND P0, PT, R15, 0x1, PT ;  /* 0x000000010f00780c */ /* 0x001fda0003f06270 */
[----:B-123--:R-:W-:Y:S05]  /*0060*/  @!P0 EXIT ;  /* 0x000000000000894d */ /* 0x00efea0003800000 */
[----:B------:R-:W0:Y:S01]  /*0070*/  LDC.64 R2, c[0x0][0x398] ;  /* 0x0000e600ff027b82 */ /* 0x000e220000000a00 */
[C---:B------:R-:W-:Y:S01]  /*0080*/  ISETP.GE.U32.AND P1, PT, R15.reuse, 0x8, PT ;  /* 0x000000080f00780c */ /* 0x040fe20003f26070 */
[----:B------:R-:W-:Y:S01]  /*0090*/  IMAD R0, R0, UR4, R9 ;  /* 0x0000000400007c24 */ /* 0x000fe2000f8e0209 */
[----:B------:R-:W-:Y:S01]  /*00a0*/  LOP3.LUT R20, R15, 0x7, RZ, 0xc0, !PT ;  /* 0x000000070f147812 */ /* 0x000fe200078ec0ff */
[----:B------:R-:W1:Y:S01]  /*00b0*/  LDCU.64 UR6, c[0x0][0x358] ;  /* 0x00006b00ff0677ac */ /* 0x000e620008000a00 */
[----:B------:R-:W-:Y:S02]  /*00c0*/  IMAD.MOV.U32 R8, RZ, RZ, RZ ;  /* 0x000000ffff087224 */ /* 0x000fe400078e00ff */
[----:B------:R-:W-:Y:S01]  /*00d0*/  IMAD R9, R0, R15, RZ ;  /* 0x0000000f00097224 */ /* 0x000fe200078e02ff */
[----:B------:R-:W2:Y:S01]  /*00e0*/  LDC.64 R4, c[0x0][0x388] ;  /* 0x0000e200ff047b82 */ /* 0x000ea20000000a00 */
[----:B------:R-:W-:Y:S02]  /*00f0*/  ISETP.NE.AND P0, PT, R20, RZ, PT ;  /* 0x000000ff1400720c */ /* 0x000fe40003f05270 */
[----:B------:R-:W-:-:S05]  /*0100*/  IMAD.IADD R11, R0, 0x1, R9 ;  /* 0x00000001000b7824 */ /* 0x000fca00078e0209 */
[----:B------:R-:W3:Y:S01]  /*0110*/  LDC.64 R6, c[0x0][0x390] ;  /* 0x0000e400ff067b82 */ /* 0x000ee20000000a00 */
[----:B0-----:R-:W-:-:S04]  /*0120*/  IMAD.WIDE R2, R11, 0x4, R2 ;  /* 0x000000040b027825 */ /* 0x001fc800078e0202 */
[----:B--2---:R-:W-:-:S04]  /*0130*/  IMAD.WIDE R4, R11, 0x4, R4 ;  /* 0x000000040b047825 */ /* 0x004fc800078e0204 */
[----:B---3--:R-:W-:Y:S01]  /*0140*/  IMAD.WIDE R6, R0, 0x4, R6 ;  /* 0x0000000400067825 */ /* 0x008fe200078e0206 */
[----:B-1----:R-:W-:Y:S06]  /*0150*/  @!P1 BRA `(.L_x_0) ;  /* 0x0000000400cc9947 */ /* 0x002fec0003800000 */
[----:B------:R-:W-:Y:S01]  /*0160*/  IMAD.WIDE R12, R9, 0x4, RZ ;  /* 0x00000004090c7825 */ /* 0x000fe200078e02ff */
[----:B------:R-:W-:Y:S01]  /*0170*/  LOP3.LUT R8, R15, 0x7ffffff8, RZ, 0xc0, !PT ;  /* 0x7ffffff80f087812 */ /* 0x000fe200078ec0ff */
[----:B------:R-:W-:Y:S02]  /*0180*/  UMOV UR4, URZ ;  /* 0x000000ff00047c82 */ /* 0x000fe40008000000 */
[----:B------:R-:W-:Y:S02]  /*0190*/  IMAD.MOV.U32 R11, RZ, RZ, R12 ;  /* 0x000000ffff0b7224 */ /* 0x000fe400078e000c */
[----:B------:R-:W-:Y:S02]  /*01a0*/  IMAD.MOV.U32 R12, RZ, RZ, R13 ;  /* 0x000000ffff0c7224 */ /* 0x000fe400078e000d */
[----:B------:R-:W-:Y:S02]  /*01b0*/  IMAD.MOV R10, RZ, RZ, -R0 ;  /* 0x000000ffff0a7224 */ /* 0x000fe400078e0a00 */
[----:B------:R-:W-:-:S07]  /*01c0*/  IMAD.MOV.U32 R13, RZ, RZ, R9 ;  /* 0x000000ffff0d7224 */ /* 0x000fce00078e0009 */
.L_x_1:
[----:B------:R-:W-:-:S13]  /*01d0*/  ISETP.NE.AND P1, PT, R10, RZ, PT ;  /* 0x000000ff0a00720c */ /* 0x000fda0003f25270 */
[----:B--2---:R-:W0:Y:S08]  /*01e0*/  @P1 LDC.64 R14, c[0x0][0x388] ;  /* 0x0000e200ff0e1b82 */ /* 0x004e300000000a00 */
[----:B------:R-:W1:Y:S01]  /*01f0*/  @P1 LDC.64 R16, c[0x0][0x398] ;  /* 0x0000e600ff101b82 */ /* 0x000e620000000a00 */
[----:B0-----:R-:W-:-:S06]  /*0200*/  @P1 IMAD.WIDE R14, R13, 0x4, R14 ;  /* 0x000000040d0e1825 */ /* 0x001fcc00078e020e */
[----:B------:R-:W2:Y:S01]  /*0210*/  @P1 LDG.E R15, desc[UR6][R14.64] ;  /* 0x000000060e0f1981 */ /* 0x000ea2000c1e1900 */
[----:B-1----:R-:W-:Y:S01]  /*0220*/  @P1 IMAD.WIDE R16, R13, 0x4, R16 ;  /* 0x000000040d101825 */ /* 0x002fe200078e0210 */
[----:B------:R-:W-:-:S04]  /*0230*/  UIADD3 UR5, UPT, UPT, UR4, 0x1, URZ ;  /* 0x0000000104057890 */ /* 0x000fc8000fffe0ff */
[----:B--2---:R0:W-:Y:S04]  /*0240*/  @P1 STG.E desc[UR6][R16.64], R15 ;  /* 0x0000000f10001986 */ /* 0x0041e8000c101906 */
[----:B------:R-:W-:Y:S04]  /*0250*/  @!P1 STG.E desc[UR6][R2.64], RZ ;  /* 0x000000ff02009986 */ /* 0x000fe8000c101906 */
[----:B------:R-:W2:Y:S01]  /*0260*/  LDG.E R21, desc[UR6][R4.64] ;  /* 0x0000000604157981 */ /* 0x000ea2000c1e1900 */
[----:B------:R-:W-:-:S13]  /*0270*/  ISETP.NE.AND P1, PT, R0, UR5, PT ;  /* 0x0000000500007c0c */ /* 0x000fda000bf25270 */
[----:B------:R-:W1:Y:S08]  /*0280*/  @P1 LDC.64 R18, c[0x0][0x388] ;  /* 0x0000e200ff121b82 */ /* 0x000e700000000a00 */
[----:B------:R-:W3:Y:S01]  /*0290*/  @P1 LDC.64 R22, c[0x0][0x398] ;  /* 0x0000e600ff161b82 */ /* 0x000ee20000000a00 */
[----:B-1----:R-:W-:-:S05]  /*02a0*/  @P1 IADD3 R18, P2, PT, R11, R18, RZ ;  /* 0x000000120b121210 */ /* 0x002fca0007f5e0ff */
[----:B------:R-:W-:Y:S01]  /*02b0*/  @P1 IMAD.X R19, R12, 0x1, R19, P2 ;  /* 0x000000010c131824 */ /* 0x000fe200010e0613 */
[----:B--2---:R-:W-:Y:S05]  /*02c0*/  STG.E desc[UR6][R6.64], R21 ;  /* 0x0000001506007986 */ /* 0x004fea000c101906 */
[----:B------:R-:W2:Y:S01]  /*02d0*/  @P1 LDG.E R19, desc[UR6][R18.64+0x4] ;  /* 0x0000040612131981 */ /* 0x000ea2000c1e1900 */
[----:B---3--:R-:W-:-:S05]  /*02e0*/  @P1 IADD3 R14, P2, PT, R11, R22, RZ ;  /* 0x000000160b0e1210 */ /* 0x008fca0007f5e0ff */
[----:B0-----:R-:W-:Y:S01]  /*02f0*/  @P1 IMAD.X R15, R12, 0x1, R23, P2 ;  /* 0x000000010c0f1824 */ /* 0x001fe200010e0617 */
[----:B------:R-:W-:-:S04]  /*0300*/  UIADD3 UR5, UPT, UPT, UR4, 0x2, URZ ;  /* 0x0000000204057890 */ /* 0x000fc8000fffe0ff */
[----:B--2---:R0:W-:Y:S04]  /*0310*/  @P1 STG.E desc[UR6][R14.64+0x4], R19 ;  /* 0x000004130e001986 */ /* 0x0041e8000c101906 */
[----:B------:R-:W-:Y:S04]  /*0320*/  @!P1 STG.E desc[UR6][R2.64], RZ ;  /* 0x000000ff02009986 */ /* 0x000fe8000c101906 */
[----:B------:R-:W2:Y:S01]  /*0330*/  LDG.E R23, desc[UR6][R4.64] ;  /* 0x0000000604177981 */ /* 0x000ea2000c1e1900 */
[----:B------:R-:W-:-:S13]  /*0340*/  ISETP.NE.AND P1, PT, R0, UR5, PT ;  /* 0x0000000500007c0c */ /* 0x000fda000bf25270 */
[----:B------:R-:W1:Y:S08]  /*0350*/  @P1 LDC.64 R16, c[0x0][0x388] ;  /* 0x0000e200ff101b82 */ /* 0x000e700000000a00 */
[----:B------:R-:W0:Y:S01]  /*0360*/  @P1 LDC.64 R24, c[0x0][0x398] ;  /* 0x0000e600ff181b82 */ /* 0x000e220000000a00 */
[----:B-1----:R-:W-:-:S05]  /*0370*/  @P1 IADD3 R16, P2, PT, R11, R16, RZ ;  /* 0x000000100b101210 */ /* 0x002fca0007f5e0ff */
[----:B------:R-:W-:Y:S01]  /*0380*/  @P1 IMAD.X R17, R12, 0x1, R17, P2 ;  /* 0x000000010c111824 */ /* 0x000fe200010e0611 */
[----:B--2---:R1:W-:Y:S05]  /*0390*/  STG.E desc[UR6][R6.64], R23 ;  /* 0x0000001706007986 */ /* 0x0043ea000c101906 */
[----:B------:R-:W2:Y:S01]  /*03a0*/  @P1 LDG.E R17, desc[UR6][R16.64+0x8] ;  /* 0x0000080610111981 */ /* 0x000ea2000c1e1900 */
[----:B0-----:R-:W-:-:S05]  /*03b0*/  @P1 IADD3 R14, P2, PT, R11, R24, RZ ;  /* 0x000000180b0e1210 */ /* 0x001fca0007f5e0ff */
[----:B------:R-:W-:Y:S01]  /*03c0*/  @P1 IMAD.X R15, R12, 0x1, R25, P2 ;  /* 0x000000010c0f1824 */ /* 0x000fe200010e0619 */
[----:B------:R-:W-:-:S04]  /*03d0*/  UIADD3 UR5, UPT, UPT, UR4, 0x3, URZ ;  /* 0x0000000304057890 */ /* 0x000fc8000fffe0ff */
[----:B--2---:R0:W-:Y:S04]  /*03e0*/  @P1 STG.E desc[UR6][R14.64+0x8], R17 ;  /* 0x000008110e001986 */ /* 0x0041e8000c101906 */
[----:B------:R-:W-:Y:S04]  /*03f0*/  @!P1 STG.E desc[UR6][R2.64], RZ ;  /* 0x000000ff02009986 */ /* 0x000fe8000c101906 */
[----:B------:R-:W2:Y:S01]  /*0400*/  LDG.E R21, desc[UR6][R4.64] ;  /* 0x0000000604157981 */ /* 0x000ea2000c1e1900 */
[----:B------:R-:W-:-:S13]  /*0410*/  ISETP.NE.AND P1, PT, R0, UR5, PT ;  /* 0x0000000500007c0c */ /* 0x000fda000bf25270 */
[----:B------:R-:W3:Y:S08]  /*0420*/  @P1 LDC.64 R18, c[0x0][0x388] ;  /* 0x0000e200ff121b82 */ /* 0x000ef00000000a00 */
[----:B-1----:R-:W0:Y:S01]  /*0430*/  @P1 LDC.64 R22, c[0x0][0x398] ;  /* 0x0000e600ff161b82 */ /* 0x002e220000000a00 */
[----:B---3--:R-:W-:-:S05]  /*0440*/  @P1 IADD3 R18, P2, PT, R11, R18, RZ ;  /* 0x000000120b121210 */ /* 0x008fca0007f5e0ff */
[----:B------:R-:W-:Y:S01]  /*0450*/  @P1 IMAD.X R19, R12, 0x1, R19, P2 ;  /* 0x000000010c131824 */ /* 0x000fe200010e0613 */
[----:B--2---:R-:W-:Y:S05]  /*0460*/  STG.E desc[UR6][R6.64], R21 ;  /* 0x0000001506007986 */ /* 0x004fea000c101906 */
        /* <DEDUP_REMOVED lines=44> */
[----:B------:R2:W-:Y:S04]  /*0730*/  @!P1 STG.E desc[UR6][R2.64], RZ ;  /* 0x000000ff02009986 */ /* 0x0005e8000c101906 */
[----:B------:R-:W3:Y:S01]  /*0740*/  LDG.E R21, desc[UR6][R4.64] ;  /* 0x0000000604157981 */ /* 0x000ee2000c1e1900 */
[----:B------:R-:W-:-:S13]  /*0750*/  ISETP.NE.AND P1, PT, R0, UR5, PT ;  /* 0x0000000500007c0c */ /* 0x000fda000bf25270 */
[----:B------:R-:W4:Y:S08]  /*0760*/  @P1 LDC.64 R18, c[0x0][0x388] ;  /* 0x0000e200ff121b82 */ /* 0x000f300000000a00 */
[----:B-1----:R-:W0:Y:S01]  /*0770*/  @P1 LDC.64 R22, c[0x0][0x398] ;  /* 0x0000e600ff161b82 */ /* 0x002e220000000a00 */
[----:B----4-:R-:W-:-:S05]  /*0780*/  @P1 IADD3 R18, P2, PT, R11, R18, RZ ;  /* 0x000000120b121210 */ /* 0x010fca0007f5e0ff */
[----:B------:R-:W-:Y:S01]  /*0790*/  @P1 IMAD.X R19, R12, 0x1, R19, P2 ;  /* 0x000000010c131824 */ /* 0x000fe200010e0613 */
[----:B---3--:R2:W-:Y:S05]  /*07a0*/  STG.E desc[UR6][R6.64], R21 ;  /* 0x0000001506007986 */ /* 0x0085ea000c101906 */
[----:B------:R-:W3:Y:S01]  /*07b0*/  @P1 LDG.E R19, desc[UR6][R18.64+0x1c] ;  /* 0x00001c0612131981 */ /* 0x000ee2000c1e1900 */
[----:B0-----:R-:W-:-:S05]  /*07c0*/  @P1 IADD3 R14, P2, PT, R11, R22, RZ ;  /* 0x000000160b0e1210 */ /* 0x001fca0007f5e0ff */
[----:B------:R-:W-:-:S05]  /*07d0*/  @P1 IMAD.X R15, R12, 0x1, R23, P2 ;  /* 0x000000010c0f1824 */ /* 0x000fca00010e0617 */
[----:B---3--:R2:W-:Y:S04]  /*07e0*/  @P1 STG.E desc[UR6][R14.64+0x1c], R19 ;  /* 0x00001c130e001986 */ /* 0x0085e8000c101906 */
[----:B------:R2:W-:Y:S04]  /*07f0*/  @!P1 STG.E desc[UR6][R2.64], RZ ;  /* 0x000000ff02009986 */ /* 0x0005e8000c101906 */
[----:B------:R-:W3:Y:S01]  /*0800*/  LDG.E R17, desc[UR6][R4.64] ;  /* 0x0000000604117981 */ /* 0x000ee2000c1e1900 */
[----:B------:R-:W-:Y:S01]  /*0810*/  UIADD3 UR4, UPT, UPT, UR4, 0x8, URZ ;  /* 0x0000000804047890 */ /* 0x000fe2000fffe0ff */
[----:B------:R-:W-:Y:S01]  /*0820*/  IADD3 R11, P2, PT, R11, 0x20, RZ ;  /* 0x000000200b0b7810 */ /* 0x000fe20007f5e0ff */
[----:B------:R-:W-:-:S02]  /*0830*/  VIADD R10, R10, 0x8 ;  /* 0x000000080a0a7836 */ /* 0x000fc40000000000 */
[----:B------:R-:W-:Y:S02]  /*0840*/  VIADD R13, R13, 0x8 ;  /* 0x000000080d0d7836 */ /* 0x000fe40000000000 */
[----:B------:R-:W-:Y:S01]  /*0850*/  ISETP.NE.AND P1, PT, R8, UR4, PT ;  /* 0x0000000408007c0c */ /* 0x000fe2000bf25270 */
[----:B------:R-:W-:Y:S01]  /*0860*/  IMAD.X R12, RZ, RZ, R12, P2 ;  /* 0x000000ffff0c7224 */ /* 0x000fe200010e060c */
[----:B---3--:R2:W-:Y:S11]  /*0870*/  STG.E desc[UR6][R6.64], R17 ;  /* 0x0000001106007986 */ /* 0x0085f6000c101906 */
[----:B------:R-:W-:Y:S05]  /*0880*/  @P1 BRA `(.L_x_1) ;  /* 0xfffffff800501947 */ /* 0x000fea000383ffff */
.L_x_0:
[----:B------:R-:W-:Y:S05]  /*0890*/  @!P0 EXIT ;  /* 0x000000000000894d */ /* 0x000fea0003800000 */
[----:B------:R-:W0:Y:S01]  /*08a0*/  LDC R10, c[0x0][0x380] ;  /* 0x0000e000ff0a7b82 */ /* 0x000e220000000800 */
[----:B------:R-:W-:Y:S02]  /*08b0*/  ISETP.GE.U32.AND P1, PT, R20, 0x4, PT ;  /* 0x000000041400780c */ /* 0x000fe40003f26070 */
[----:B0-----:R-:W-:-:S04]  /*08c0*/  LOP3.LUT R16, R10, 0x3, RZ, 0xc0, !PT ;  /* 0x000000030a107812 */ /* 0x001fc800078ec0ff */
[----:B------:R-:W-:-:S07]  /*08d0*/  ISETP.NE.AND P0, PT, R16, RZ, PT ;  /* 0x000000ff1000720c */ /* 0x000fce0003f05270 */
[----:B------:R-:W-:Y:S06]  /*08e0*/  @!P1 BRA `(.L_x_2) ;  /* 0x0000000000ac9947 */ /* 0x000fec0003800000 */
[----:B------:R-:W-:Y:S01]  /*08f0*/  ISETP.NE.AND P1, PT, R8, R0, PT ;  /* 0x000000000800720c */ /* 0x000fe20003f25270 */
[----:B------:R-:W0:-:S12]  /*0900*/  LDCU.64 UR4, c[0x0][0x388] ;  /* 0x00007100ff0477ac */ /* 0x000e180008000a00 */
[----:B------:R-:W1:Y:S01]  /*0910*/  @P1 LDC.64 R12, c[0x0][0x388] ;  /* 0x0000e200ff0c1b82 */ /* 0x000e620000000a00 */
[----:B------:R-:W-:-:S07]  /*0920*/  @P1 IMAD.IADD R11, R9, 0x1, R8 ;  /* 0x00000001090b1824 */ /* 0x000fce00078e0208 */
[----:B--2---:R-:W2:Y:S01]  /*0930*/  @P1 LDC.64 R14, c[0x0][0x398] ;  /* 0x0000e600ff0e1b82 */ /* 0x004ea20000000a00 */
[----:B-1----:R-:W-:-:S05]  /*0940*/  @P1 IMAD.WIDE R12, R11, 0x4, R12 ;  /* 0x000000040b0c1825 */ /* 0x002fca00078e020c */
[----:B------:R-:W3:Y:S01]  /*0950*/  @P1 LDG.E R17, desc[UR6][R12.64] ;  /* 0x000000060c111981 */ /* 0x000ee2000c1e1900 */
[----:B--2---:R-:W-:-:S04]  /*0960*/  @P1 IMAD.WIDE R14, R11, 0x4, R14 ;  /* 0x000000040b0e1825 */ /* 0x004fc800078e020e */
[----:B------:R-:W-:Y:S01]  /*0970*/  VIADD R19, R8, 0x1 ;  /* 0x0000000108137836 */ /* 0x000fe20000000000 */
[----:B---3--:R1:W-:Y:S04]  /*0980*/  @P1 STG.E desc[UR6][R14.64], R17 ;  /* 0x000000110e001986 */ /* 0x0083e8000c101906 */
[----:B------:R-:W-:Y:S04]  /*0990*/  @!P1 STG.E desc[UR6][R2.64], RZ ;  /* 0x000000ff02009986 */ /* 0x000fe8000c101906 */
[----:B------:R-:W2:Y:S01]  /*09a0*/  LDG.E R11, desc[UR6][R4.64] ;  /* 0x00000006040b7981 */ /* 0x000ea2000c1e1900 */
[----:B------:R-:W-:-:S04]  /*09b0*/  IADD3 R20, P1, PT, R9, R8, RZ ;  /* 0x0000000809147210 */ /* 0x000fc80007f3e0ff */
[----:B------:R-:W-:Y:S01]  /*09c0*/  LEA.HI.X.SX32 R21, R9, RZ, 0x1, P1 ;  /* 0x000000ff09157211 */ /* 0x000fe200008f0eff */
[C---:B------:R-:W-:Y:S01]  /*09d0*/  IMAD.SHL.U32 R18, R20.reuse, 0x4, RZ ;  /* 0x0000000414127824 */ /* 0x040fe200078e00ff */
[----:B------:R-:W-:Y:S02]  /*09e0*/  ISETP.NE.AND P1, PT, R19, R0, PT ;  /* 0x000000001300720c */ /* 0x000fe40003f25270 */
[----:B------:R-:W-:Y:S02]  /*09f0*/  SHF.L.U64.HI R19, R20, 0x2, R21 ;  /* 0x0000000214137819 */ /* 0x000fe40000010215 */
[----:B0-----:R-:W-:-:S04]  /*0a00*/  IADD3 R12, P2, PT, R18, UR4, RZ ;  /* 0x00000004120c7c10 */ /* 0x001fc8000ff5e0ff */
[----:B------:R-:W-:Y:S01]  /*0a10*/  IADD3.X R13, PT, PT, R19, UR5, RZ, P2, !PT ;  /* 0x00000005130d7c10 */ /* 0x000fe200097fe4ff */
[----:B------:R-:W0:Y:S01]  /*0a20*/  LDCU.64 UR4, c[0x0][0x398] ;  /* 0x00007300ff0477ac */ /* 0x000e220008000a00 */
[----:B--2---:R2:W-:Y:S04]  /*0a30*/  STG.E desc[UR6][R6.64], R11 ;  /* 0x0000000b06007986 */ /* 0x0045e8000c101906 */
[----:B-1----:R-:W3:Y:S01]  /*0a40*/  @P1 LDG.E R17, desc[UR6][R12.64+0x4] ;  /* 0x000004060c111981 */ /* 0x002ee2000c1e1900 */
[----:B0-----:R-:W-:-:S04]  /*0a50*/  IADD3 R14, P2, PT, R18, UR4, RZ ;  /* 0x00000004120e7c10 */ /* 0x001fc8000ff5e0ff */
[----:B------:R-:W-:Y:S01]  /*0a60*/  IADD3.X R15, PT, PT, R19, UR5, RZ, P2, !PT ;  /* 0x00000005130f7c10 */ /* 0x000fe200097fe4ff */
[----:B------:R-:W-:-:S04]  /*0a70*/  VIADD R21, R8, 0x2 ;  /* 0x0000000208157836 */ /* 0x000fc80000000000 */
[----:B---3--:R0:W-:Y:S04]  /*0a80*/  @P1 STG.E desc[UR6][R14.64+0x4], R17 ;  /* 0x000004110e001986 */ /* 0x0081e8000c101906 */
[----:B------:R-:W-:Y:S04]  /*0a90*/  @!P1 STG.E desc[UR6][R2.64], RZ ;  /* 0x000000ff02009986 */ /* 0x000fe8000c101906 */
[----:B------:R-:W3:Y:S01]  /*0aa0*/  LDG.E R19, desc[UR6][R4.64] ;  /* 0x0000000604137981 */ /* 0x000ee2000c1e1900 */
[----:B------:R-:W-:-:S03]  /*0ab0*/  ISETP.NE.AND P1, PT, R21, R0, PT ;  /* 0x000000001500720c */ /* 0x000fc60003f25270 */
[----:B---3--:R1:W-:Y:S10]  /*0ac0*/  STG.E desc[UR6][R6.64], R19 ;  /* 0x0000001306007986 */ /* 0x0083f4000c101906 */
[----:B--2---:R-:W2:Y:S01]  /*0ad0*/  @P1 LDG.E R11, desc[UR6][R12.64+0x8] ;  /* 0x000008060c0b1981 */ /* 0x004ea2000c1e1900 */
[----:B------:R-:W-:-:S03]  /*0ae0*/  VIADD R23, R8, 0x3 ;  /* 0x0000000308177836 */ /* 0x000fc60000000000 */
[----:B--2---:R3:W-:Y:S04]  /*0af0*/  @P1 STG.E desc[UR6][R14.64+0x8], R11 ;  /* 0x0000080b0e001986 */ /* 0x0047e8000c101906 */
[----:B------:R3:W-:Y:S04]  /*0b00*/  @!P1 STG.E desc[UR6][R2.64], RZ ;  /* 0x000000ff02009986 */ /* 0x0007e8000c101906 */
[----:B------:R-:W2:Y:S01]  /*0b10*/  LDG.E R21, desc[UR6][R4.64] ;  /* 0x0000000604157981 */ /* 0x000ea2000c1e1900 */
[----:B------:R-:W-:-:S03]  /*0b20*/  ISETP.NE.AND P1, PT, R23, R0, PT ;  /* 0x000000001700720c */ /* 0x000fc60003f25270 */
[----:B--2---:R3:W-:Y:S10]  /*0b30*/  STG.E desc[UR6][R6.64], R21 ;  /* 0x0000001506007986 */ /* 0x0047f4000c101906 */
[----:B0-----:R-:W2:Y:S04]  /*0b40*/  @P1 LDG.E R17, desc[UR6][R12.64+0xc] ;  /* 0x00000c060c111981 */ /* 0x001ea8000c1e1900 */
[----:B--2---:R3:W-:Y:S04]  /*0b50*/  @P1 STG.E desc[UR6][R14.64+0xc], R17 ;  /* 0x00000c110e001986 */ /* 0x0047e8000c101906 */
[----:B------:R3:W-:Y:S04]  /*0b60*/  @!P1 STG.E desc[UR6][R2.64], RZ ;  /* 0x000000ff02009986 */ /* 0x0007e8000c101906 */
[----:B-1----:R-:W2:Y:S01]  /*0b70*/  LDG.E R19, desc[UR6][R4.64] ;  /* 0x0000000604137981 */ /* 0x002ea2000c1e1900 */
[----:B------:R-:W-:-:S03]  /*0b80*/  VIADD R8, R8, 0x4 ;  /* 0x0000000408087836 */ /* 0x000fc60000000000 */
[----:B--2---:R3:W-:Y:S04]  /*0b90*/  STG.E desc[UR6][R6.64], R19 ;  /* 0x0000001306007986 */ /* 0x0047e8000c101906 */
.L_x_2:
[----:B------:R-:W-:Y:S05]  /*0ba0*/  @!P0 EXIT ;  /* 0x000000000000894d */ /* 0x000fea0003800000 */
[----:B------:R-:W-:Y:S02]  /*0bb0*/  ISETP.NE.AND P1, PT, R16, 0x1, PT ;  /* 0x000000011000780c */ /* 0x000fe40003f25270 */
[----:B------:R-:W-:-:S04]  /*0bc0*/  LOP3.LUT R10, R10, 0x1, RZ, 0xc0, !PT ;  /* 0x000000010a0a7812 */ /* 0x000fc800078ec0ff */
[----:B------:R-:W-:-:S07]  /*0bd0*/  ISETP.NE.U32.AND P0, PT, R10, 0x1, PT ;  /* 0x000000010a00780c */ /* 0x000fce0003f05070 */
[----:B------:R-:W-:Y:S06]  /*0be0*/  @!P1 BRA `(.L_x_3) ;  /* 0x0000000000789947 */ /* 0x000fec0003800000 */
[----:B------:R-:W-:-:S13]  /*0bf0*/  ISETP.NE.AND P1, PT, R8, R0, PT ;  /* 0x000000000800720c */ /* 0x000fda0003f25270 */
[----:B---3--:R-:W0:Y:S01]  /*0c00*/  @P1 LDC.64 R10, c[0x0][0x388] ;  /* 0x0000e200ff0a1b82 */ /* 0x008e220000000a00 */
[----:B--2---:R-:W-:-:S07]  /*0c10*/  @P1 IMAD.IADD R15, R9, 0x1, R8 ;  /* 0x00000001090f1824 */ /* 0x004fce00078e0208 */
[----:B------:R-:W1:Y:S01]  /*0c20*/  @P1 LDC.64 R12, c[0x0][0x398] ;  /* 0x0000e600ff0c1b82 */ /* 0x000e620000000a00 */
[----:B0-----:R-:W-:-:S06]  /*0c30*/  @P1 IMAD.WIDE R10, R15, 0x4, R10 ;  /* 0x000000040f0a1825 */ /* 0x001fcc00078e020a */
[----:B------:R-:W2:Y:S01]  /*0c40*/  @P1 LDG.E R11, desc[UR6][R10.64] ;  /* 0x000000060a0b1981 */ /* 0x000ea2000c1e1900 */
[----:B-1----:R-:W-:-:S04]  /*0c50*/  @P1 IMAD.WIDE R12, R15, 0x4, R12 ;  /* 0x000000040f0c1825 */ /* 0x002fc800078e020c */
[----:B------:R-:W-:Y:S01]  /*0c60*/  VIADD R17, R8, 0x1 ;  /* 0x0000000108117836 */ /* 0x000fe20000000000 */
[----:B--2---:R0:W-:Y:S04]  /*0c70*/  @P1 STG.E desc[UR6][R12.64], R11 ;  /* 0x0000000b0c001986 */ /* 0x0041e8000c101906 */
[----:B------:R1:W-:Y:S04]  /*0c80*/  @!P1 STG.E desc[UR6][R2.64], RZ ;  /* 0x000000ff02009986 */ /* 0x0003e8000c101906 */
[----:B------:R-:W2:Y:S01]  /*0c90*/  LDG.E R15, desc[UR6][R4.64] ;  /* 0x00000006040f7981 */ /* 0x000ea2000c1e1900 */
[----:B------:R-:W-:-:S13]  /*0ca0*/  ISETP.NE.AND P1, PT, R17, R0, PT ;  /* 0x000000001100720c */ /* 0x000fda0003f25270 */
[----:B------:R-:W3:Y:S01]  /*0cb0*/  @P1 LDC.64 R20, c[0x0][0x388] ;  /* 0x0000e200ff141b82 */ /* 0x000ee20000000a00 */
[----:B------:R-:W-:Y:S02]  /*0cc0*/  @P1 IADD3 R17, P2, PT, R9, R8, RZ ;  /* 0x0000000809111210 */ /* 0x000fe40007f5e0ff */
[----:B------:R-:W-:-:S03]  /*0cd0*/  @P1 SHF.R.S32.HI R14, RZ, 0x1f, R8 ;  /* 0x0000001fff0e1819 */ /* 0x000fc60000011408 */
[----:B------:R-:W-:Y:S01]  /*0ce0*/  @P1 IMAD.SHL.U32 R19, R17, 0x4, RZ ;  /* 0x0000000411131824 */ /* 0x000fe200078e00ff */
[----:B------:R-:W-:Y:S01]  /*0cf0*/  @P1 LEA.HI.X.SX32 R14, R9, R14, 0x1, P2 ;  /* 0x0000000e090e1211 */ /* 0x000fe200010f0eff */
[----:B0-----:R-:W0:Y:S03]  /*0d00*/  @P1 LDC.64 R12, c[0x0][0x398] ;  /* 0x0000e600ff0c1b82 */ /* 0x001e260000000a00 */
[----:B------:R-:W-:Y:S02]  /*0d10*/  @P1 SHF.L.U64.HI R14, R17, 0x2, R14 ;  /* 0x00000002110e1819 */ /* 0x000fe4000001020e */
[----:B---3--:R-:W-:-:S05]  /*0d20*/  @P1 IADD3 R10, P2, PT, R19, R20, RZ ;  /* 0x00000014130a1210 */ /* 0x008fca0007f5e0ff */
[----:B------:R-:W-:Y:S01]  /*0d30*/  @P1 IMAD.X R11, R14, 0x1, R21, P2 ;  /* 0x000000010e0b1824 */ /* 0x000fe200010e0615 */
[----:B--2---:R1:W-:Y:S05]  /*0d40*/  STG.E desc[UR6][R6.64], R15 ;  /* 0x0000000f06007986 */ /* 0x0043ea000c101906 */
[----:B------:R-:W2:Y:S01]  /*0d50*/  @P1 LDG.E R11, desc[UR6][R10.64+0x4] ;  /* 0x000004060a0b1981 */ /* 0x000ea2000c1e1900 */
[----:B0-----:R-:W-:-:S05]  /*0d60*/  @P1 IADD3 R12, P2, PT, R19, R12, RZ ;  /* 0x0000000c130c1210 */ /* 0x001fca0007f5e0ff */
[----:B------:R-:W-:-:S05]  /*0d70*/  @P1 IMAD.X R13, R14, 0x1, R13, P2 ;  /* 0x000000010e0d1824 */ /* 0x000fca00010e060d */
[----:B--2---:R1:W-:Y:S04]  /*0d80*/  @P1 STG.E desc[UR6][R12.64+0x4], R11 ;  /* 0x0000040b0c001986 */ /* 0x0043e8000c101906 */
[----:B------:R1:W-:Y:S04]  /*0d90*/  @!P1 STG.E desc[UR6][R2.64], RZ ;  /* 0x000000ff02009986 */ /* 0x0003e8000c101906 */
[----:B------:R-:W2:Y:S01]  /*0da0*/  LDG.E R17, desc[UR6][R4.64] ;  /* 0x0000000604117981 */ /* 0x000ea2000c1e1900 */
[----:B------:R-:W-:-:S03]  /*0db0*/  VIADD R8, R8, 0x2 ;  /* 0x0000000208087836 */ /* 0x000fc60000000000 */
[----:B--2---:R1:W-:Y:S04]  /*0dc0*/  STG.E desc[UR6][R6.64], R17 ;  /* 0x0000001106007986 */ /* 0x0043e8000c101906 */
.L_x_3:
[----:B------:R-:W-:Y:S05]  /*0dd0*/  @P0 EXIT ;  /* 0x000000000000094d */ /* 0x000fea0003800000 */
[----:B------:R-:W-:Y:S01]  /*0de0*/  ISETP.NE.AND P0, PT, R8, R0, PT ;  /* 0x000000000800720c */ /* 0x000fe20003f05270 */
[----:B------:R-:W-:-:S12]  /*0df0*/  BSSY.RECONVERGENT B0, `(.L_x_4) ;  /* 0x000000b000007945 */ /* 0x000fd80003800200 */
[----:B------:R-:W-:Y:S05]  /*0e00*/  @!P0 BRA `(.L_x_5) ;  /* 0x0000000000208947 */ /* 0x000fea0003800000 */
[----:B-123--:R-:W0:Y:S01]  /*0e10*/  LDC.64 R2, c[0x0][0x388] ;  /* 0x0000e200ff027b82 */ /* 0x00ee220000000a00 */
[----:B------:R-:W-:-:S07]  /*0e20*/  IMAD.IADD R11, R9, 0x1, R8 ;  /* 0x00000001090b7824 */ /* 0x000fce00078e0208 */
[----:B------:R-:W1:Y:S01]  /*0e30*/  LDC.64 R8, c[0x0][0x398] ;  /* 0x0000e600ff087b82 */ /* 0x000e620000000a00 */
[----:B0-----:R-:W-:-:S06]  /*0e40*/  IMAD.WIDE R2, R11, 0x4, R2 ;  /* 0x000000040b027825 */ /* 0x001fcc00078e0202 */
[----:B------:R-:W2:Y:S01]  /*0e50*/  LDG.E R3, desc[UR6][R2.64] ;  /* 0x0000000602037981 */ /* 0x000ea2000c1e1900 */
[----:B-1----:R-:W-:-:S05]  /*0e60*/  IMAD.WIDE R8, R11, 0x4, R8 ;  /* 0x000000040b087825 */ /* 0x002fca00078e0208 */
[----:B--2---:R0:W-:Y:S01]  /*0e70*/  STG.E desc[UR6][R8.64], R3 ;  /* 0x0000000308007986 */ /* 0x0041e2000c101906 */
[----:B------:R-:W-:Y:S05]  /*0e80*/  BRA `(.L_x_6) ;  /* 0x0000000000047947 */ /* 0x000fea0003800000 */
.L_x_5:
[----:B------:R4:W-:Y:S02]  /*0e90*/  STG.E desc[UR6][R2.64], RZ ;  /* 0x000000ff02007986 */ /* 0x0009e4000c101906 */
.L_x_6:
[----:B------:R-:W-:Y:S05]  /*0ea0*/  BSYNC.RECONVERGENT B0 ;  /* 0x0000000000007941 */ /* 0x000fea0003800200 */
.L_x_4:
[----:B------:R-:W5:Y:S04]  /*0eb0*/  LDG.E R5, desc[UR6][R4.64] ;  /* 0x0000000604057981 */ /* 0x000f68000c1e1900 */
[----:B-----5:R-:W-:Y:S01]  /*0ec0*/  STG.E desc[UR6][R6.64], R5 ;  /* 0x0000000506007986 */ /* 0x020fe2000c101906 */
[----:B------:R-:W-:Y:S05]  /*0ed0*/  EXIT ;  /* 0x000000000000794d */ /* 0x000fea0003800000 */
.L_x_7:
[----:B------:R-:W-:-:S00]  /*0ee0*/  BRA `(.L_x_7) ;  /* 0xfffffffc00fc7947 */ /* 0x000fc0000383ffff */
[----:B------:R-:W-:-:S00]  /*0ef0*/  NOP ;  /* 0x0000000000007918 */ /* 0x000fc00000000000 */
        /* <DEDUP_REMOVED lines=8> */
.L_x_8:


//--------------------- .nv.shared.reserved.0     --------------------------
	.section	.nv.shared.reserved.0,"aw",@nobits
	.weak		__nv_reservedSMEM_offset_0_alias
	.size		__nv_reservedSMEM_offset_0_alias, 0, 64
	.other		__nv_reservedSMEM_offset_0_alias,@"STO_CUDA_RESERVED_SHARED STV_DEFAULT"
__nv_reservedSMEM_offset_0_alias:
	.zero		0
	.zero		64


//--------------------- .nv.constant0._Z14matrixDivisioniPiS_S_ --------------------------
	.section	.nv.constant0._Z14matrixDivisioniPiS_S_,"a",@progbits
	.sectionflags	@""
	.align	4
.nv.constant0._Z14matrixDivisioniPiS_S_:
	.zero		928


//--------------------- SYMBOLS --------------------------

	.type		.nv.reservedSmem.offset0,@object
	.size		.nv.reservedSmem.offset0,0x4
